	.headerflags	@"EF_CUDA_TEXMODE_UNIFIED EF_CUDA_64BIT_ADDRESS EF_CUDA_ACCELERATORS EF_CUDA_SM90 EF_CUDA_VIRTUAL_SM(EF_CUDA_SM90)"
	.elftype	@"ET_EXEC"


//--------------------- .nv.info                  --------------------------
	.section	.nv.info,"",@"SHT_CUDA_INFO"
	.align	4


	//----- nvinfo : EIATTR_REGCOUNT
	.align		4
        /*0000*/ 	.byte	0x04, 0x2f
        /*0002*/ 	.short	(.L_3 - .L_2)
	.align		4
.L_2:
        /*0004*/ 	.word	index@(triton_poi_fused_cat_46)
        /*0008*/ 	.word	0x00000020


	//----- nvinfo : EIATTR_MIN_STACK_SIZE
	.align		4
.L_3:
        /*000c*/ 	.byte	0x04, 0x12
        /*000e*/ 	.short	(.L_5 - .L_4)
	.align		4
.L_4:
        /*0010*/ 	.word	index@(triton_poi_fused_cat_46)
        /*0014*/ 	.word	0x00000000


	//----- nvinfo : EIATTR_FRAME_SIZE
	.align		4
.L_5:
        /*0018*/ 	.byte	0x04, 0x11
        /*001a*/ 	.short	(.L_7 - .L_6)
	.align		4
.L_6:
        /*001c*/ 	.word	index@(triton_poi_fused_cat_46)
        /*0020*/ 	.word	0x00000000


	//----- nvinfo : EIATTR_MIN_STACK_SIZE
	.align		4
.L_7:
        /*0024*/ 	.byte	0x04, 0x12
        /*0026*/ 	.short	(.L_9 - .L_8)
	.align		4
.L_8:
        /*0028*/ 	.word	index@(triton_poi_fused_cat_46)
        /*002c*/ 	.word	0x00000000
.L_9:


//--------------------- .nv.info.triton_poi_fused_cat_46 --------------------------
	.section	.nv.info.triton_poi_fused_cat_46,"",@"SHT_CUDA_INFO"
	.sectionflags	@""
	.align	4


	//----- nvinfo : EIATTR_CUDA_API_VERSION
	.align		4
        /*0000*/ 	.byte	0x04, 0x37
        /*0002*/ 	.short	(.L_11 - .L_10)
.L_10:
        /*0004*/ 	.word	0x0000007c


	//----- nvinfo : EIATTR_KPARAM_INFO
	.align		4
.L_11:
        /*0008*/ 	.byte	0x04, 0x17
        /*000a*/ 	.short	(.L_13 - .L_12)
.L_12:
        /*000c*/ 	.word	0x00000000
        /*0010*/ 	.short	0x000b
        /*0012*/ 	.short	0x0058
        /*0014*/ 	.byte	0x00, 0xf0, 0x11, 0x00


	//----- nvinfo : EIATTR_KPARAM_INFO
	.align		4
.L_13:
        /*0018*/ 	.byte	0x04, 0x17
        /*001a*/ 	.short	(.L_15 - .L_14)
.L_14:
        /*001c*/ 	.word	0x00000000
        /*0020*/ 	.short	0x000a
        /*0022*/ 	.short	0x0050
        /*0024*/ 	.byte	0x00, 0xf4, 0x21, 0x00


	//----- nvinfo : EIATTR_KPARAM_INFO
	.align		4
.L_15:
        /*0028*/ 	.byte	0x04, 0x17
        /*002a*/ 	.short	(.L_17 - .L_16)
.L_16:
        /*002c*/ 	.word	0x00000000
        /*0030*/ 	.short	0x0009
        /*0032*/ 	.short	0x0048
        /*0034*/ 	.byte	0x00, 0xf4, 0x21, 0x00


	//----- nvinfo : EIATTR_KPARAM_INFO
	.align		4
.L_17:
        /*0038*/ 	.byte	0x04, 0x17
        /*003a*/ 	.short	(.L_19 - .L_18)
.L_18:
        /*003c*/ 	.word	0x00000000
        /*0040*/ 	.short	0x0008
        /*0042*/ 	.short	0x0040
        /*0044*/ 	.byte	0x00, 0xf4, 0x21, 0x00


	//----- nvinfo : EIATTR_KPARAM_INFO
	.align		4
.L_19:
        /*0048*/ 	.byte	0x04, 0x17
        /*004a*/ 	.short	(.L_21 - .L_20)
.L_20:
        /*004c*/ 	.word	0x00000000
        /*0050*/ 	.short	0x0007
        /*0052*/ 	.short	0x0038
        /*0054*/ 	.byte	0x00, 0xf4, 0x21, 0x00


	//----- nvinfo : EIATTR_KPARAM_INFO
	.align		4
.L_21:
        /*0058*/ 	.byte	0x04, 0x17
        /*005a*/ 	.short	(.L_23 - .L_22)
.L_22:
        /*005c*/ 	.word	0x00000000
        /*0060*/ 	.short	0x0006
        /*0062*/ 	.short	0x0030
        /*0064*/ 	.byte	0x00, 0xf4, 0x21, 0x00


	//----- nvinfo : EIATTR_KPARAM_INFO
	.align		4
.L_23:
        /*0068*/ 	.byte	0x04, 0x17
        /*006a*/ 	.short	(.L_25 - .L_24)
.L_24:
        /*006c*/ 	.word	0x00000000
        /*0070*/ 	.short	0x0005
        /*0072*/ 	.short	0x0028
        /*0074*/ 	.byte	0x00, 0xf4, 0x21, 0x00


	//----- nvinfo : EIATTR_KPARAM_INFO
	.align		4
.L_25:
        /*0078*/ 	.byte	0x04, 0x17
        /*007a*/ 	.short	(.L_27 - .L_26)
.L_26:
        /*007c*/ 	.word	0x00000000
        /*0080*/ 	.short	0x0004
        /*0082*/ 	.short	0x0020
        /*0084*/ 	.byte	0x00, 0xf4, 0x21, 0x00


	//----- nvinfo : EIATTR_KPARAM_INFO
	.align		4
.L_27:
        /*0088*/ 	.byte	0x04, 0x17
        /*008a*/ 	.short	(.L_29 - .L_28)
.L_28:
        /*008c*/ 	.word	0x00000000
        /*0090*/ 	.short	0x0003
        /*0092*/ 	.short	0x0018
        /*0094*/ 	.byte	0x00, 0xf4, 0x21, 0x00


	//----- nvinfo : EIATTR_KPARAM_INFO
	.align		4
.L_29:
        /*0098*/ 	.byte	0x04, 0x17
        /*009a*/ 	.short	(.L_31 - .L_30)
.L_30:
        /*009c*/ 	.word	0x00000000
        /*00a0*/ 	.short	0x0002
        /*00a2*/ 	.short	0x0010
        /*00a4*/ 	.byte	0x00, 0xf4, 0x21, 0x00


	//----- nvinfo : EIATTR_KPARAM_INFO
	.align		4
.L_31:
        /*00a8*/ 	.byte	0x04, 0x17
        /*00aa*/ 	.short	(.L_33 - .L_32)
.L_32:
        /*00ac*/ 	.word	0x00000000
        /*00b0*/ 	.short	0x0001
        /*00b2*/ 	.short	0x0008
        /*00b4*/ 	.byte	0x00, 0xf4, 0x21, 0x00


	//----- nvinfo : EIATTR_KPARAM_INFO
	.align		4
.L_33:
        /*00b8*/ 	.byte	0x04, 0x17
        /*00ba*/ 	.short	(.L_35 - .L_34)
.L_34:
        /*00bc*/ 	.word	0x00000000
        /*00c0*/ 	.short	0x0000
        /*00c2*/ 	.short	0x0000
        /*00c4*/ 	.byte	0x00, 0xf4, 0x21, 0x00


	//----- nvinfo : EIATTR_SPARSE_MMA_MASK
	.align		4
.L_35:
        /*00c8*/ 	.byte	0x03, 0x50
        /*00ca*/ 	.short	0x0000


	//----- nvinfo : EIATTR_MAXREG_COUNT
	.align		4
        /*00cc*/ 	.byte	0x03, 0x1b
        /*00ce*/ 	.short	0x00ff


	//----- nvinfo : EIATTR_EXIT_INSTR_OFFSETS
	.align		4
        /*00d0*/ 	.byte	0x04, 0x1c
        /*00d2*/ 	.short	(.L_37 - .L_36)


	//   ....[0]....
.L_36:
        /*00d4*/ 	.word	0x00000a20


	//----- nvinfo : EIATTR_REQNTID
	.align		4
.L_37:
        /*00d8*/ 	.byte	0x04, 0x10
        /*00da*/ 	.short	(.L_39 - .L_38)
.L_38:
        /*00dc*/ 	.word	0x00000080
        /*00e0*/ 	.word	0x00000001
        /*00e4*/ 	.word	0x00000001


	//----- nvinfo : EIATTR_CBANK_PARAM_SIZE
	.align		4
.L_39:
        /*00e8*/ 	.byte	0x03, 0x19
        /*00ea*/ 	.short	0x005c


	//----- nvinfo : EIATTR_PARAM_CBANK
	.align		4
        /*00ec*/ 	.byte	0x04, 0x0a
        /*00ee*/ 	.short	(.L_41 - .L_40)
	.align		4
.L_40:
        /*00f0*/ 	.word	index@(.nv.constant0.triton_poi_fused_cat_46)
        /*00f4*/ 	.short	0x0210
        /*00f6*/ 	.short	0x005c


	//----- nvinfo : EIATTR_SW_WAR
	.align		4
.L_41:
        /*00f8*/ 	.byte	0x04, 0x36
        /*00fa*/ 	.short	(.L_43 - .L_42)
.L_42:
        /*00fc*/ 	.word	0x00000008
.L_43:


//--------------------- .nv.callgraph             --------------------------
	.section	.nv.callgraph,"",@"SHT_CUDA_CALLGRAPH"
	.align	4
	.sectionentsize	8
	.align		4
        /*0000*/ 	.word	0x00000000
	.align		4
        /*0004*/ 	.word	0xffffffff
	.align		4
        /*0008*/ 	.word	0x00000000
	.align		4
        /*000c*/ 	.word	0xfffffffe
	.align		4
        /*0010*/ 	.word	0x00000000
	.align		4
        /*0014*/ 	.word	0xfffffffd
	.align		4
        /*0018*/ 	.word	0x00000000
	.align		4
        /*001c*/ 	.word	0xfffffffc


//--------------------- .nv.constant4             --------------------------
	.section	.nv.constant4,"a",@progbits
	.align	8
	.align		8
.nv.constant4:
        /*0000*/ 	.dword	_$_str
	.align		8
        /*0008*/ 	.dword	_$_str_$_2


//--------------------- .text.triton_poi_fused_cat_46 --------------------------
	.section	.text.triton_poi_fused_cat_46,"ax",@progbits
	.align	128
        .global         triton_poi_fused_cat_46
        .type           triton_poi_fused_cat_46,@function
        .size           triton_poi_fused_cat_46,(.L_x_1 - triton_poi_fused_cat_46)
        .other          triton_poi_fused_cat_46,@"STO_CUDA_ENTRY STV_DEFAULT"
triton_poi_fused_cat_46:
.text.triton_poi_fused_cat_46:
[----:B------:R-:W-:Y:S01]  /*0000*/  LDC R1, c[0x0][0x28] ;  /* 0x00000a00ff017b82 */ /* 0x000fe20000000800 */
[----:B------:R-:W1:Y:S07]  /*0010*/  S2R R0, SR_TID.X ;  /* 0x0000000000007919 */ /* 0x000e6e0000002100 */
[----:B------:R-:W2:Y:S01]  /*0020*/  LDC.64 R18, c[0x0][0x220] ;  /* 0x00008800ff127b82 */ /* 0x000ea20000000a00 */
[----:B------:R-:W-:Y:S01]  /*0030*/  CS2R R6, SRZ ;  /* 0x0000000000067805 */ /* 0x000fe2000001ff00 */
[----:B------:R-:W-:Y:S01]  /*0040*/  ULDC.64 UR4, c[0x0][0x208] ;  /* 0x0000820000047ab9 */ /* 0x000fe20000000a00 */
[----:B------:R-:W3:Y:S05]  /*0050*/  S2R R3, SR_CTAID.X ;  /* 0x0000000000037919 */ /* 0x000eea0000002500 */
[----:B------:R-:W4:Y:S01]  /*0060*/  LDC.64 R26, c[0x0][0x248] ;  /* 0x00009200ff1a7b82 */ /* 0x000f220000000a00 */
[----:B------:R-:W-:-:S07]  /*0070*/  CS2R R8, SRZ ;  /* 0x0000000000087805 */ /* 0x000fce000001ff00 */
[----:B------:R-:W5:Y:S08]  /*0080*/  LDC.64 R16, c[0x0][0x228] ;  /* 0x00008a00ff107b82 */ /* 0x000f700000000a00 */
[----:B------:R-:W4:Y:S01]  /*0090*/  LDC.64 R24, c[0x0][0x218] ;  /* 0x00008600ff187b82 */ /* 0x000f220000000a00 */
[----:B-1----:R-:W-:-:S07]  /*00a0*/  IMAD.SHL.U32 R0, R0, 0x2, RZ ;  /* 0x0000000200007824 */ /* 0x002fce00078e00ff */
[----:B------:R-:W1:Y:S01]  /*00b0*/  LDC.64 R12, c[0x0][0x230] ;  /* 0x00008c00ff0c7b82 */ /* 0x000e620000000a00 */
[----:B---3--:R-:W-:Y:S02]  /*00c0*/  SHF.R.S32.HI R23, RZ, 0x17, R3 ;  /* 0x00000017ff177819 */ /* 0x008fe40000011403 */
[----:B------:R-:W-:Y:S02]  /*00d0*/  LOP3.LUT R0, R0, 0xfe, RZ, 0xc0, !PT ;  /* 0x000000fe00007812 */ /* 0x000fe400078ec0ff */
[----:B------:R-:W-:-:S03]  /*00e0*/  SGXT R23, R23, 0x1 ;  /* 0x000000011717781a */ /* 0x000fc60000000200 */
[----:B------:R-:W3:Y:S01]  /*00f0*/  LDC.64 R14, c[0x0][0x240] ;  /* 0x00009000ff0e7b82 */ /* 0x000ee20000000a00 */
[----:B------:R-:W-:-:S05]  /*0100*/  IMAD R20, R3, 0x100, R0 ;  /* 0x0000010003147824 */ /* 0x000fca00078e0200 */
[----:B------:R-:W-:Y:S02]  /*0110*/  LEA.HI R21, R23, R20, RZ, 0x8 ;  /* 0x0000001417157211 */ /* 0x000fe400078f40ff */
[----:B------:R-:W-:Y:S01]  /*0120*/  CS2R R10, SRZ ;  /* 0x00000000000a7805 */ /* 0x000fe2000001ff00 */
[----:B------:R-:W-:Y:S01]  /*0130*/  IMAD.MOV.U32 R5, RZ, RZ, RZ ;  /* 0x000000ffff057224 */ /* 0x000fe200078e00ff */
[----:B------:R-:W1:Y:S01]  /*0140*/  LDC.64 R28, c[0x0][0x250] ;  /* 0x00009400ff1c7b82 */ /* 0x000e620000000a00 */
[----:B------:R-:W-:-:S04]  /*0150*/  SHF.R.S32.HI R4, RZ, 0x8, R21 ;  /* 0x00000008ff047819 */ /* 0x000fc80000011415 */
[----:B------:R-:W-:-:S04]  /*0160*/  LEA.HI R0, R4, R4, RZ, 0x5 ;  /* 0x0000000404007211 */ /* 0x000fc800078f28ff */
[----:B------:R-:W-:-:S05]  /*0170*/  LOP3.LUT R3, R0, 0xffffffe0, RZ, 0xc0, !PT ;  /* 0xffffffe000037812 */ /* 0x000fca00078ec0ff */
[----:B------:R-:W-:-:S04]  /*0180*/  IMAD.IADD R4, R4, 0x1, -R3 ;  /* 0x0000000104047824 */ /* 0x000fc800078e0a03 */
[C---:B--2---:R-:W-:Y:S01]  /*0190*/  IMAD.WIDE R18, R4.reuse, 0x4, R18 ;  /* 0x0000000404127825 */ /* 0x044fe200078e0212 */
[C---:B------:R-:W-:Y:S02]  /*01a0*/  ISETP.GE.AND P0, PT, R4.reuse, 0x10, PT ;  /* 0x000000100400780c */ /* 0x040fe40003f06270 */
[----:B------:R-:W-:-:S11]  /*01b0*/  ISETP.GT.AND P1, PT, R4, 0xf, PT ;  /* 0x0000000f0400780c */ /* 0x000fd60003f24270 */
[----:B------:R-:W2:Y:S01]  /*01c0*/  @!P0 LDG.E.EL R6, desc[UR4][R18.64] ;  /* 0x0000000412068981 */ /* 0x000ea2000c2e1900 */
[----:B------:R-:W-:Y:S01]  /*01d0*/  CS2R R2, SRZ ;  /* 0x0000000000027805 */ /* 0x000fe2000001ff00 */
[C---:B----4-:R-:W-:Y:S02]  /*01e0*/  IMAD.WIDE R26, R4.reuse, 0x4, R26 ;  /* 0x00000004041a7825 */ /* 0x050fe400078e021a */
[----:B------:R4:W2:Y:S04]  /*01f0*/  @!P0 LDG.E.EL R7, desc[UR4][R18.64] ;  /* 0x0000000412078981 */ /* 0x0008a8000c2e1900 */
[----:B------:R-:W2:Y:S04]  /*0200*/  @P1 LDG.E.EL R3, desc[UR4][R26.64+-0x40] ;  /* 0xffffc0041a031981 */ /* 0x000ea8000c2e1900 */
[----:B------:R-:W2:Y:S01]  /*0210*/  @P1 LDG.E.EL R9, desc[UR4][R26.64+-0x40] ;  /* 0xffffc0041a091981 */ /* 0x000ea2000c2e1900 */
[C---:B-----5:R-:W-:Y:S01]  /*0220*/  IMAD.WIDE R16, R4.reuse, 0x4, R16 ;  /* 0x0000000404107825 */ /* 0x060fe200078e0210 */
[----:B----4-:R-:W4:Y:S03]  /*0230*/  LDC.64 R18, c[0x0][0x210] ;  /* 0x00008400ff127b82 */ /* 0x010f260000000a00 */
[----:B0-----:R-:W-:Y:S01]  /*0240*/  IMAD.WIDE R24, R4, 0x4, R24 ;  /* 0x0000000404187825 */ /* 0x001fe200078e0218 */
[----:B------:R-:W5:Y:S04]  /*0250*/  @!P0 LDG.E.EL R8, desc[UR4][R16.64] ;  /* 0x0000000410088981 */ /* 0x000f68000c2e1900 */
[----:B------:R0:W5:Y:S01]  /*0260*/  @!P0 LDG.E.EL R10, desc[UR4][R16.64] ;  /* 0x00000004100a8981 */ /* 0x000162000c2e1900 */
[----:B------:R-:W-:-:S03]  /*0270*/  LOP3.LUT R21, R21, 0xffffff00, RZ, 0xc0, !PT ;  /* 0xffffff0015157812 */ /* 0x000fc600078ec0ff */
[----:B------:R-:W5:Y:S04]  /*0280*/  @!P0 LDG.E.EL R5, desc[UR4][R24.64] ;  /* 0x0000000418058981 */ /* 0x000f68000c2e1900 */
[----:B------:R3:W5:Y:S01]  /*0290*/  @!P0 LDG.E.EL R11, desc[UR4][R24.64] ;  /* 0x00000004180b8981 */ /* 0x000762000c2e1900 */
[----:B------:R-:W-:Y:S01]  /*02a0*/  IMAD.MOV.U32 R0, RZ, RZ, RZ ;  /* 0x000000ffff007224 */ /* 0x000fe200078e00ff */
[----:B0-----:R-:W0:Y:S01]  /*02b0*/  LDC.64 R16, c[0x0][0x238] ;  /* 0x00008e00ff107b82 */ /* 0x001e220000000a00 */
[----:B------:R-:W-:Y:S02]  /*02c0*/  IMAD.IADD R21, R20, 0x1, -R21 ;  /* 0x0000000114157824 */ /* 0x000fe400078e0a15 */
[----:B-1----:R-:W-:Y:S01]  /*02d0*/  IMAD.WIDE R12, R4, 0x4, R12 ;  /* 0x00000004040c7825 */ /* 0x002fe200078e020c */
[----:B---3--:R-:W-:-:S03]  /*02e0*/  LEA.HI R24, R23, R20, RZ, 0xd ;  /* 0x0000001417187211 */ /* 0x008fc600078f68ff */
[----:B------:R-:W-:Y:S01]  /*02f0*/  IMAD.WIDE R14, R4, 0x4, R14 ;  /* 0x00000004040e7825 */ /* 0x000fe200078e020e */
[----:B------:R-:W3:Y:S01]  /*0300*/  @!P0 LDG.E.EL R2, desc[UR4][R12.64] ;  /* 0x000000040c028981 */ /* 0x000ee2000c2e1900 */
[----:B------:R-:W-:Y:S02]  /*0310*/  LOP3.LUT R27, R24, 0xffffe000, RZ, 0xc0, !PT ;  /* 0xffffe000181b7812 */ /* 0x000fe400078ec0ff */
[----:B------:R-:W-:Y:S02]  /*0320*/  SHF.R.S32.HI R24, RZ, 0xd, R24 ;  /* 0x0000000dff187819 */ /* 0x000fe40000011418 */
[----:B------:R-:W-:Y:S01]  /*0330*/  CS2R R22, SRZ ;  /* 0x0000000000167805 */ /* 0x000fe2000001ff00 */
[----:B------:R1:W3:Y:S01]  /*0340*/  @!P0 LDG.E.EL R0, desc[UR4][R12.64] ;  /* 0x000000040c008981 */ /* 0x0002e2000c2e1900 */
[----:B------:R-:W-:Y:S02]  /*0350*/  IMAD.IADD R27, R20, 0x1, -R27 ;  /* 0x00000001141b7824 */ /* 0x000fe400078e0a1b */
[----:B------:R-:W-:-:S02]  /*0360*/  IMAD R21, R24, 0x1000, R21 ;  /* 0x0000100018157824 */ /* 0x000fc400078e0215 */
[----:B------:R-:W-:Y:S01]  /*0370*/  IMAD R27, R24, 0x1000, R27 ;  /* 0x00001000181b7824 */ /* 0x000fe200078e021b */
[----:B------:R-:W3:Y:S01]  /*0380*/  @P1 LDG.E.EL R22, desc[UR4][R14.64+-0x40] ;  /* 0xffffc0040e161981 */ /* 0x000ee2000c2e1900 */
[----:B------:R-:W-:Y:S01]  /*0390*/  IMAD R21, R4, 0x100, R21 ;  /* 0x0000010004157824 */ /* 0x000fe200078e0215 */
[----:B-1----:R-:W1:Y:S02]  /*03a0*/  LDC.64 R12, c[0x0][0x258] ;  /* 0x00009600ff0c7b82 */ /* 0x002e640000000a00 */
[----:B------:R0:W3:Y:S01]  /*03b0*/  @P1 LDG.E.EL R23, desc[UR4][R14.64+-0x40] ;  /* 0xffffc0040e171981 */ /* 0x0000e2000c2e1900 */
[----:B----4-:R-:W-:-:S04]  /*03c0*/  IMAD.WIDE R18, R27, 0x4, R18 ;  /* 0x000000041b127825 */ /* 0x010fc800078e0212 */
[----:B------:R-:W-:Y:S01]  /*03d0*/  VIADD R21, R21, 0xfffff000 ;  /* 0xfffff00015157836 */ /* 0x000fe20000000000 */
[----:B0-----:R-:W-:-:S03]  /*03e0*/  CS2R R14, SRZ ;  /* 0x00000000000e7805 */ /* 0x001fc6000001ff00 */
[----:B------:R-:W-:Y:S01]  /*03f0*/  IMAD.WIDE R16, R21, 0x4, R16 ;  /* 0x0000000415107825 */ /* 0x000fe200078e0210 */
[----:B------:R-:W-:Y:S02]  /*0400*/  CS2R R20, SRZ ;  /* 0x0000000000147805 */ /* 0x000fe4000001ff00 */
[----:B------:R-:W4:Y:S01]  /*0410*/  @!P0 LDG.E.64 R14, desc[UR4][R18.64] ;  /* 0x00000004120e8981 */ /* 0x000f22000c1e1b00 */
[----:B------:R-:W-:-:S03]  /*0420*/  IMAD.MOV.U32 R25, RZ, RZ, RZ ;  /* 0x000000ffff197224 */ /* 0x000fc600078e00ff */
[----:B------:R-:W3:Y:S01]  /*0430*/  @P1 LDG.E.64 R20, desc[UR4][R16.64] ;  /* 0x0000000410141981 */ /* 0x000ee2000c1e1b00 */
[----:B------:R-:W-:Y:S02]  /*0440*/  IMAD.MOV.U32 R26, RZ, RZ, RZ ;  /* 0x000000ffff1a7224 */ /* 0x000fe400078e00ff */
[----:B------:R-:W-:-:S04]  /*0450*/  IMAD.WIDE R28, R4, 0x4, R28 ;  /* 0x00000004041c7825 */ /* 0x000fc800078e021c */
[----:B-1----:R-:W-:Y:S01]  /*0460*/  IMAD.WIDE R12, R4, 0x4, R12 ;  /* 0x00000004040c7825 */ /* 0x002fe200078e020c */
[----:B------:R-:W3:Y:S03]  /*0470*/  @P1 LDG.E.EL R25, desc[UR4][R28.64+-0x40] ;  /* 0xffffc0041c191981 */ /* 0x000ee6000c2e1900 */
[----:B------:R-:W-:Y:S01]  /*0480*/  IMAD.MOV.U32 R4, RZ, RZ, RZ ;  /* 0x000000ffff047224 */ /* 0x000fe200078e00ff */
[----:B------:R0:W3:Y:S05]  /*0490*/  @P1 LDG.E.EL R26, desc[UR4][R28.64+-0x40] ;  /* 0xffffc0041c1a1981 */ /* 0x0000ea000c2e1900 */
[----:B------:R-:W3:Y:S01]  /*04a0*/  @P1 LDG.E.EL R4, desc[UR4][R12.64+-0x40] ;  /* 0xffffc0040c041981 */ /* 0x000ee2000c2e1900 */
[----:B0-----:R-:W-:-:S06]  /*04b0*/  IMAD.MOV.U32 R28, RZ, RZ, RZ ;  /* 0x000000ffff1c7224 */ /* 0x001fcc00078e00ff */
[----:B------:R0:W3:Y:S01]  /*04c0*/  @P1 LDG.E.EL R28, desc[UR4][R12.64+-0x40] ;  /* 0xffffc0040c1c1981 */ /* 0x0000e2000c2e1900 */
[----:B------:R-:W-:Y:S01]  /*04d0*/  IMAD R27, R24, 0x3000, R27 ;  /* 0x00003000181b7824 */ /* 0x000fe200078e021b */
[----:B--2---:R-:W-:-:S05]  /*04e0*/  SEL R6, R6, RZ, !P0 ;  /* 0x000000ff06067207 */ /* 0x004fca0004000000 */
[----:B------:R-:W-:-:S06]  /*04f0*/  FADD R18, R6, 9.9999997473787516356e-06 ;  /* 0x3727c5ac06127421 */ /* 0x000fcc0000000000 */
[----:B------:R-:W1:Y:S01]  /*0500*/  MUFU.SQRT R18, R18 ;  /* 0x0000001200127308 */ /* 0x000e620000002000 */
[----:B------:R-:W-:Y:S02]  /*0510*/  SEL R7, R7, RZ, !P0 ;  /* 0x000000ff07077207 */ /* 0x000fe40004000000 */
[----:B------:R-:W-:-:S03]  /*0520*/  SEL R6, R3, RZ, P1 ;  /* 0x000000ff03067207 */ /* 0x000fc60000800000 */
[----:B------:R-:W-:Y:S02]  /*0530*/  FADD R7, R7, 9.9999997473787516356e-06 ;  /* 0x3727c5ac07077421 */ /* 0x000fe40000000000 */
[----:B------:R-:W-:Y:S02]  /*0540*/  FADD R6, R6, 9.9999997473787516356e-06 ;  /* 0x3727c5ac06067421 */ /* 0x000fe40000000000 */
[----:B------:R-:W2:Y:S01]  /*0550*/  MUFU.SQRT R3, R7 ;  /* 0x0000000700037308 */ /* 0x000ea20000002000 */
[C---:B-1----:R-:W-:Y:S02]  /*0560*/  FSETP.GT.AND P4, PT, R18.reuse, 8.50705917302346158658e+37, PT ;  /* 0x7e8000001200780b */ /* 0x042fe40003f84000 */
[----:B------:R-:W-:Y:S02]  /*0570*/  FSETP.GEU.AND P5, PT, R18, 1.175494350822287508e-38, PT ;  /* 0x008000001200780b */ /* 0x000fe40003fae000 */
[----:B------:R-:W-:-:S03]  /*0580*/  SEL R9, R9, RZ, P1 ;  /* 0x000000ff09097207 */ /* 0x000fc60000800000 */
[----:B------:R-:W1:Y:S02]  /*0590*/  MUFU.SQRT R6, R6 ;  /* 0x0000000600067308 */ /* 0x000e640000002000 */
[----:B0-----:R-:W-:Y:S01]  /*05a0*/  FADD R13, R9, 9.9999997473787516356e-06 ;  /* 0x3727c5ac090d7421 */ /* 0x001fe20000000000 */
[----:B--2---:R-:W-:-:S03]  /*05b0*/  FSETP.GT.AND P2, PT, R3, 8.50705917302346158658e+37, PT ;  /* 0x7e8000000300780b */ /* 0x004fc60003f44000 */
[----:B------:R-:W-:Y:S01]  /*05c0*/  @P4 FMUL R18, R18, 0.25 ;  /* 0x3e80000012124820 */ /* 0x000fe20000400000 */
[----:B------:R-:W-:Y:S01]  /*05d0*/  IMAD.MOV.U32 R7, RZ, RZ, 0x3e800000 ;  /* 0x3e800000ff077424 */ /* 0x000fe200078e00ff */
[----:B------:R-:W0:Y:S02]  /*05e0*/  MUFU.SQRT R13, R13 ;  /* 0x0000000d000d7308 */ /* 0x000e240000002000 */
[----:B------:R-:W-:Y:S01]  /*05f0*/  @!P5 FMUL R18, R18, 16777216 ;  /* 0x4b8000001212d820 */ /* 0x000fe20000400000 */
[----:B------:R-:W-:Y:S02]  /*0600*/  FSETP.GEU.AND P3, PT, R3, 1.175494350822287508e-38, PT ;  /* 0x008000000300780b */ /* 0x000fe40003f6e000 */
[----:B------:R-:W-:-:S03]  /*0610*/  FSEL R12, R7, 1, P4 ;  /* 0x3f800000070c7808 */ /* 0x000fc60002000000 */
[----:B------:R-:W2:Y:S01]  /*0620*/  MUFU.RCP R9, R18 ;  /* 0x0000001200097308 */ /* 0x000ea20000001000 */
[----:B-1----:R-:W-:Y:S01]  /*0630*/  FSETP.GT.AND P4, PT, R6, 8.50705917302346158658e+37, PT ;  /* 0x7e8000000600780b */ /* 0x002fe20003f84000 */
[----:B------:R-:W-:Y:S01]  /*0640*/  @!P5 FMUL R12, R12, 16777216 ;  /* 0x4b8000000c0cd820 */ /* 0x000fe20000400000 */
[----:B------:R-:W-:Y:S01]  /*0650*/  FSETP.GEU.AND P5, PT, R6, 1.175494350822287508e-38, PT ;  /* 0x008000000600780b */ /* 0x000fe20003fae000 */
[----:B------:R-:W-:Y:S01]  /*0660*/  @P2 FMUL R3, R3, 0.25 ;  /* 0x3e80000003032820 */ /* 0x000fe20000400000 */
[----:B0-----:R-:W-:-:S03]  /*0670*/  FSETP.GT.AND P6, PT, R13, 8.50705917302346158658e+37, PT ;  /* 0x7e8000000d00780b */ /* 0x001fc60003fc4000 */
[----:B------:R-:W-:Y:S01]  /*0680*/  @!P3 FMUL R3, R3, 16777216 ;  /* 0x4b8000000303b820 */ /* 0x000fe20000400000 */
[----:B------:R-:W-:Y:S02]  /*0690*/  FSEL R17, R7, 1, P2 ;  /* 0x3f80000007117808 */ /* 0x000fe40001000000 */
[----:B------:R-:W-:-:S03]  /*06a0*/  FSETP.GEU.AND P2, PT, R13, 1.175494350822287508e-38, PT ;  /* 0x008000000d00780b */ /* 0x000fc60003f4e000 */
[----:B------:R-:W-:Y:S01]  /*06b0*/  @P4 FMUL R6, R6, 0.25 ;  /* 0x3e80000006064820 */ /* 0x000fe20000400000 */
[----:B--2---:R-:W-:Y:S02]  /*06c0*/  FMUL R9, R9, R12 ;  /* 0x0000000c09097220 */ /* 0x004fe40000400000 */
[----:B------:R-:W0:Y:S01]  /*06d0*/  MUFU.RCP R12, R3 ;  /* 0x00000003000c7308 */ /* 0x000e220000001000 */
[----:B------:R-:W-:Y:S01]  /*06e0*/  @!P5 FMUL R6, R6, 16777216 ;  /* 0x4b8000000606d820 */ /* 0x000fe20000400000 */
[----:B------:R-:W-:Y:S01]  /*06f0*/  @P6 FMUL R13, R13, 0.25 ;  /* 0x3e8000000d0d6820 */ /* 0x000fe20000400000 */
[----:B------:R-:W-:-:S05]  /*0700*/  @!P3 FMUL R17, R17, 16777216 ;  /* 0x4b8000001111b820 */ /* 0x000fca0000400000 */
[----:B------:R-:W1:Y:S01]  /*0710*/  MUFU.RCP R6, R6 ;  /* 0x0000000600067308 */ /* 0x000e620000001000 */
[----:B------:R-:W-:Y:S01]  /*0720*/  @!P2 FMUL R13, R13, 16777216 ;  /* 0x4b8000000d0da820 */ /* 0x000fe20000400000 */
[C---:B------:R-:W-:Y:S01]  /*0730*/  FSEL R16, R7.reuse, 1, P6 ;  /* 0x3f80000007107808 */ /* 0x040fe20003000000 */
[----:B0-----:R-:W-:Y:S01]  /*0740*/  FMUL R12, R12, R17 ;  /* 0x000000110c0c7220 */ /* 0x001fe20000400000 */
[----:B------:R-:W-:-:S04]  /*0750*/  FSEL R17, R7, 1, P4 ;  /* 0x3f80000007117808 */ /* 0x000fc80002000000 */
[----:B------:R-:W0:Y:S01]  /*0760*/  MUFU.RCP R13, R13 ;  /* 0x0000000d000d7308 */ /* 0x000e220000001000 */
[----:B-----5:R-:W-:Y:S02]  /*0770*/  SEL R7, R5, RZ, !P0 ;  /* 0x000000ff05077207 */ /* 0x020fe40004000000 */
[----:B----4-:R-:W-:Y:S01]  /*0780*/  SEL R14, R14, RZ, !P0 ;  /* 0x000000ff0e0e7207 */ /* 0x010fe20004000000 */
[----:B------:R-:W-:-:S04]  /*0790*/  @!P5 FMUL R17, R17, 16777216 ;  /* 0x4b8000001111d820 */ /* 0x000fc80000400000 */
[----:B-1----:R-:W-:Y:S01]  /*07a0*/  FMUL R3, R6, R17 ;  /* 0x0000001106037220 */ /* 0x002fe20000400000 */
[----:B------:R-:W-:Y:S01]  /*07b0*/  FADD R6, R14, -R7 ;  /* 0x800000070e067221 */ /* 0x000fe20000000000 */
[----:B---3--:R-:W-:Y:S02]  /*07c0*/  SEL R7, R22, RZ, P1 ;  /* 0x000000ff16077207 */ /* 0x008fe40000800000 */
[----:B------:R-:W-:Y:S01]  /*07d0*/  SEL R14, R20, RZ, P1 ;  /* 0x000000ff140e7207 */ /* 0x000fe20000800000 */
[----:B------:R-:W-:Y:S01]  /*07e0*/  @!P2 FMUL R16, R16, 16777216 ;  /* 0x4b8000001010a820 */ /* 0x000fe20000400000 */
[----:B------:R-:W-:Y:S01]  /*07f0*/  SEL R5, R15, RZ, !P0 ;  /* 0x000000ff0f057207 */ /* 0x000fe20004000000 */
[----:B------:R-:W-:Y:S01]  /*0800*/  FMUL R9, R9, R6 ;  /* 0x0000000609097220 */ /* 0x000fe20000400000 */
[----:B------:R-:W-:Y:S01]  /*0810*/  SEL R18, R11, RZ, !P0 ;  /* 0x000000ff0b127207 */ /* 0x000fe20004000000 */
[----:B------:R-:W-:Y:S01]  /*0820*/  FADD R14, R14, -R7 ;  /* 0x800000070e0e7221 */ /* 0x000fe20000000000 */
[----:B0-----:R-:W-:Y:S01]  /*0830*/  FMUL R13, R13, R16 ;  /* 0x000000100d0d7220 */ /* 0x001fe20000400000 */
[----:B------:R-:W0:Y:S01]  /*0840*/  LDC.64 R6, c[0x0][0x260] ;  /* 0x00009800ff067b82 */ /* 0x000e220000000a00 */
[----:B------:R-:W-:-:S02]  /*0850*/  SEL R16, R21, RZ, P1 ;  /* 0x000000ff15107207 */ /* 0x000fc40000800000 */
[----:B------:R-:W-:Y:S01]  /*0860*/  SEL R23, R23, RZ, P1 ;  /* 0x000000ff17177207 */ /* 0x000fe20000800000 */
[----:B------:R-:W-:Y:S01]  /*0870*/  FADD R5, R5, -R18 ;  /* 0x8000001205057221 */ /* 0x000fe20000000000 */
[----:B------:R-:W-:Y:S02]  /*0880*/  SEL R8, R8, RZ, !P0 ;  /* 0x000000ff08087207 */ /* 0x000fe40004000000 */
[----:B------:R-:W-:Y:S01]  /*0890*/  SEL R11, R2, RZ, !P0 ;  /* 0x000000ff020b7207 */ /* 0x000fe20004000000 */
[----:B------:R-:W-:Y:S01]  /*08a0*/  FADD R16, R16, -R23 ;  /* 0x8000001710107221 */ /* 0x000fe20000000000 */
[----:B------:R-:W-:Y:S01]  /*08b0*/  FMUL R12, R12, R5 ;  /* 0x000000050c0c7220 */ /* 0x000fe20000400000 */
[----:B------:R-:W-:Y:S02]  /*08c0*/  SEL R5, R10, RZ, !P0 ;  /* 0x000000ff0a057207 */ /* 0x000fe40004000000 */
[----:B------:R-:W-:Y:S01]  /*08d0*/  SEL R0, R0, RZ, !P0 ;  /* 0x000000ff00007207 */ /* 0x000fe20004000000 */
[----:B------:R-:W-:Y:S01]  /*08e0*/  FMUL R3, R3, R14 ;  /* 0x0000000e03037220 */ /* 0x000fe20000400000 */
[----:B------:R-:W-:Y:S01]  /*08f0*/  SEL R2, R25, RZ, P1 ;  /* 0x000000ff19027207 */ /* 0x000fe20000800000 */
[----:B------:R-:W-:Y:S01]  /*0900*/  FMUL R13, R13, R16 ;  /* 0x000000100d0d7220 */ /* 0x000fe20000400000 */
[----:B------:R-:W-:-:S02]  /*0910*/  SEL R15, R26, RZ, P1 ;  /* 0x000000ff1a0f7207 */ /* 0x000fc40000800000 */
[----:B------:R-:W-:Y:S02]  /*0920*/  SEL R17, R28, RZ, P1 ;  /* 0x000000ff1c117207 */ /* 0x000fe40000800000 */
[----:B------:R-:W-:Y:S01]  /*0930*/  SEL R4, R4, RZ, P1 ;  /* 0x000000ff04047207 */ /* 0x000fe20000800000 */
[----:B------:R-:W-:Y:S01]  /*0940*/  FFMA R9, R8, R9, R11 ;  /* 0x0000000908097223 */ /* 0x000fe2000000000b */
[----:B------:R-:W-:Y:S01]  /*0950*/  FFMA R12, R5, R12, R0 ;  /* 0x0000000c050c7223 */ /* 0x000fe20000000000 */
[----:B------:R-:W-:Y:S02]  /*0960*/  FFMA R3, R2, R3, R17 ;  /* 0x0000000302037223 */ /* 0x000fe40000000011 */
[----:B------:R-:W-:Y:S01]  /*0970*/  FFMA R4, R15, R13, R4 ;  /* 0x0000000d0f047223 */ /* 0x000fe20000000004 */
[----:B------:R-:W-:Y:S02]  /*0980*/  FSETP.GEU.AND P3, PT, R9, RZ, PT ;  /* 0x000000ff0900720b */ /* 0x000fe40003f6e000 */
[----:B------:R-:W-:-:S02]  /*0990*/  FSETP.GEU.AND P4, PT, R12, RZ, PT ;  /* 0x000000ff0c00720b */ /* 0x000fc40003f8e000 */
[----:B------:R-:W-:Y:S02]  /*09a0*/  FSETP.GEU.AND P2, PT, R3, RZ, PT ;  /* 0x000000ff0300720b */ /* 0x000fe40003f4e000 */
[----:B------:R-:W-:Y:S02]  /*09b0*/  FSETP.GEU.AND P1, PT, R4, RZ, PT ;  /* 0x000000ff0400720b */ /* 0x000fe40003f2e000 */
[----:B------:R-:W-:Y:S01]  /*09c0*/  FSEL R8, R9, RZ, P3 ;  /* 0x000000ff09087208 */ /* 0x000fe20001800000 */
[----:B0-----:R-:W-:Y:S01]  /*09d0*/  IMAD.WIDE R6, R27, 0x4, R6 ;  /* 0x000000041b067825 */ /* 0x001fe200078e0206 */
[----:B------:R-:W-:Y:S02]  /*09e0*/  FSEL R9, R12, RZ, P4 ;  /* 0x000000ff0c097208 */ /* 0x000fe40002000000 */
[----:B------:R-:W-:Y:S02]  /*09f0*/  @P0 FSEL R8, R3, RZ, P2 ;  /* 0x000000ff03080208 */ /* 0x000fe40001000000 */
[----:B------:R-:W-:-:S05]  /*0a00*/  @P0 FSEL R9, R4, RZ, P1 ;  /* 0x000000ff04090208 */ /* 0x000fca0000800000 */
[----:B------:R-:W-:Y:S01]  /*0a10*/  STG.E.64 desc[UR4][R6.64], R8 ;  /* 0x0000000806007986 */ /* 0x000fe2000c101b04 */
[----:B------:R-:W-:Y:S05]  /*0a20*/  EXIT ;  /* 0x000000000000794d */ /* 0x000fea0003800000 */
.L_x_0:
[----:B------:R-:W-:-:S00]  /*0a30*/  BRA `(.L_x_0) ;  /* 0xfffffffc00fc7947 */ /* 0x000fc0000383ffff */
[----:B------:R-:W-:-:S00]  /*0a40*/  NOP ;  /* 0x0000000000007918 */ /* 0x000fc00000000000 */
        /* <DEDUP_REMOVED lines=11> */
.L_x_1:


//--------------------- .nv.global.init           --------------------------
	.section	.nv.global.init,"aw",@progbits
.nv.global.init:
	.type		_$_str,@object
	.size		_$_str,(_$_str_$_2 - _$_str)
_$_str:
        /*0000*/ 	.byte	0x5f, 0x5f, 0x43, 0x55, 0x44, 0x41, 0x5f, 0x46, 0x54, 0x5a, 0x00
	.type		_$_str_$_2,@object
	.size		_$_str_$_2,(.L_1 - _$_str_$_2)
_$_str_$_2:
        /*000b*/ 	.byte	0x5f, 0x5f, 0x43, 0x55, 0x44, 0x41, 0x5f, 0x50, 0x52, 0x45, 0x43, 0x5f, 0x53, 0x51, 0x52, 0x54
        /*001b*/ 	.byte	0x00
.L_1:


//--------------------- .nv.constant0.triton_poi_fused_cat_46 --------------------------
	.section	.nv.constant0.triton_poi_fused_cat_46,"a",@progbits
	.sectionflags	@""
	.align	4
.nv.constant0.triton_poi_fused_cat_46:
	.zero		620
